//
// Generated by NVIDIA NVVM Compiler
//
// Compiler Build ID: CL-36424714
// Cuda compilation tools, release 13.0, V13.0.88
// Based on NVVM 20.0.0
//

.version 9.0
.target sm_100
.address_size 64

	// .globl	_Z8flipBitsPim

.visible .entry _Z8flipBitsPim(
	.param .u64 .ptr .align 1 _Z8flipBitsPim_param_0,
	.param .u64 _Z8flipBitsPim_param_1
)
{
	.reg .pred 	%p<4>;
	.reg .b32 	%r<8>;
	.reg .b64 	%rd<7>;

	ld.param.u64 	%rd3, [_Z8flipBitsPim_param_0];
	ld.param.u64 	%rd4, [_Z8flipBitsPim_param_1];
	mov.u32 	%r1, %ctaid.x;
	mov.u32 	%r2, %ntid.x;
	mov.u32 	%r3, %tid.x;
	mad.lo.s32 	%r4, %r1, %r2, %r3;
	cvt.u64.u32 	%rd1, %r4;
	setp.le.u64 	%p1, %rd4, %rd1;
	@%p1 bra 	$L__BB0_5;
	cvta.to.global.u64 	%rd5, %rd3;
	shl.b64 	%rd6, %rd1, 2;
	add.s64 	%rd2, %rd5, %rd6;
	ld.global.u32 	%r5, [%rd2];
	setp.eq.s32 	%p2, %r5, 1;
	@%p2 bra 	$L__BB0_4;
	setp.ne.s32 	%p3, %r5, 0;
	@%p3 bra 	$L__BB0_5;
	mov.b32 	%r7, 1;
	st.global.u32 	[%rd2], %r7;
	bra.uni 	$L__BB0_5;
$L__BB0_4:
	mov.b32 	%r6, 0;
	st.global.u32 	[%rd2], %r6;
$L__BB0_5:
	ret;

}


// ===== COMPILED SASS (sm_100) =====

	.target	sm_100

	.elftype	@"ET_EXEC"


//--------------------- .note.nv.tkinfo           --------------------------
	.section	.note.nv.tkinfo,"",@"SHT_NOTE"
	.sectionflags	@"SHF_NOTE_NV_TKINFO"
	.tkinfo
        /*0018*/ 	.word	0x00000002
        /*0030*/ 	.string	""
        /*0030*/ 	.string	"ptxas"
        /*0030*/ 	.string	"Cuda compilation tools, release 13.0, V13.0.88"
        /*0030*/ 	.string	"Build cuda_13.0.r13.0/compiler.36424714_0"
        /*0030*/ 	.string	"-arch sm_100 -m 64 "



//--------------------- .note.nv.cuinfo           --------------------------
	.section	.note.nv.cuinfo,"",@"SHT_NOTE"
	.sectionflags	@"SHF_NOTE_NV_CUINFO"
        /*0018*/ 	.short	0x0002
        /*001a*/ 	.short	0x0064
        /*001c*/ 	.short	0x0082
	.zero		2


//--------------------- .nv.info                  --------------------------
	.section	.nv.info,"",@"SHT_CUDA_INFO"
	.align	4


	//----- nvinfo : EIATTR_REGCOUNT
	.align		4
        /*0000*/ 	.byte	0x04, 0x2f
        /*0002*/ 	.short	(.L_1 - .L_0)
	.align		4
.L_0:
        /*0004*/ 	.word	index@(_Z8flipBitsPim)
        /*0008*/ 	.word	0x00000008


	//----- nvinfo : EIATTR_FRAME_SIZE
	.align		4
.L_1:
        /*000c*/ 	.byte	0x04, 0x11
        /*000e*/ 	.short	(.L_3 - .L_2)
	.align		4
.L_2:
        /*0010*/ 	.word	index@(_Z8flipBitsPim)
        /*0014*/ 	.word	0x00000000


	//----- nvinfo : EIATTR_MIN_STACK_SIZE
	.align		4
.L_3:
        /*0018*/ 	.byte	0x04, 0x12
        /*001a*/ 	.short	(.L_5 - .L_4)
	.align		4
.L_4:
        /*001c*/ 	.word	index@(_Z8flipBitsPim)
        /*0020*/ 	.word	0x00000000
.L_5:


//--------------------- .nv.compat                --------------------------
	.section	.nv.compat,"",@"SHT_CUDA_COMPAT_INFO"
	.align	4
        /*0000*/ 	.byte	0x02, 0x09, 0x00, 0x00, 0x02, 0x02, 0x01, 0x00, 0x02, 0x05, 0x05, 0x00, 0x03, 0x07, 0x01, 0x01
        /*0010*/ 	.byte	0x02, 0x03, 0x00, 0x00, 0x02, 0x06, 0x01, 0x00, 0x04, 0x0b, 0x08, 0x00, 0x09, 0x00, 0x00, 0x00
        /*0020*/ 	.byte	0x00, 0x00, 0x00, 0x00


//--------------------- .nv.info._Z8flipBitsPim   --------------------------
	.section	.nv.info._Z8flipBitsPim,"",@"SHT_CUDA_INFO"
	.sectionflags	@""
	.align	4


	//----- nvinfo : EIATTR_CUDA_API_VERSION
	.align		4
        /*0000*/ 	.byte	0x04, 0x37
        /*0002*/ 	.short	(.L_7 - .L_6)
.L_6:
        /*0004*/ 	.word	0x00000082


	//----- nvinfo : EIATTR_KPARAM_INFO
	.align		4
.L_7:
        /*0008*/ 	.byte	0x04, 0x17
        /*000a*/ 	.short	(.L_9 - .L_8)
.L_8:
        /*000c*/ 	.word	0x00000000
        /*0010*/ 	.short	0x0001
        /*0012*/ 	.short	0x0008
        /*0014*/ 	.byte	0x00, 0xf0, 0x21, 0x00


	//----- nvinfo : EIATTR_KPARAM_INFO
	.align		4
.L_9:
        /*0018*/ 	.byte	0x04, 0x17
        /*001a*/ 	.short	(.L_11 - .L_10)
.L_10:
        /*001c*/ 	.word	0x00000000
        /*0020*/ 	.short	0x0000
        /*0022*/ 	.short	0x0000
        /*0024*/ 	.byte	0x00, 0xf5, 0x21, 0x00


	//----- nvinfo : EIATTR_SPARSE_MMA_MASK
	.align		4
.L_11:
        /*0028*/ 	.byte	0x03, 0x50
        /*002a*/ 	.short	0x0000


	//----- nvinfo : EIATTR_MAXREG_COUNT
	.align		4
        /*002c*/ 	.byte	0x03, 0x1b
        /*002e*/ 	.short	0x00ff


	//----- nvinfo : EIATTR_MERCURY_ISA_VERSION
	.align		4
        /*0030*/ 	.byte	0x03, 0x5f
        /*0032*/ 	.short	0x0101


	//----- nvinfo : EIATTR_VRC_CTA_INIT_COUNT
	.align		4
        /*0034*/ 	.byte	0x02, 0x4a
	.zero		1
	.zero		1


	//----- nvinfo : EIATTR_EXIT_INSTR_OFFSETS
	.align		4
        /*0038*/ 	.byte	0x04, 0x1c
        /*003a*/ 	.short	(.L_13 - .L_12)


	//   ....[0]....
.L_12:
        /*003c*/ 	.word	0x00000080


	//   ....[1]....
        /*0040*/ 	.word	0x00000110


	//   ....[2]....
        /*0044*/ 	.word	0x00000140


	//   ....[3]....
        /*0048*/ 	.word	0x00000160


	//----- nvinfo : EIATTR_CRS_STACK_SIZE
	.align		4
.L_13:
        /*004c*/ 	.byte	0x04, 0x1e
        /*004e*/ 	.short	(.L_15 - .L_14)
.L_14:
        /*0050*/ 	.word	0x00000000


	//----- nvinfo : EIATTR_CBANK_PARAM_SIZE
	.align		4
.L_15:
        /*0054*/ 	.byte	0x03, 0x19
        /*0056*/ 	.short	0x0010


	//----- nvinfo : EIATTR_PARAM_CBANK
	.align		4
        /*0058*/ 	.byte	0x04, 0x0a
        /*005a*/ 	.short	(.L_17 - .L_16)
	.align		4
.L_16:
        /*005c*/ 	.word	index@(.nv.constant0._Z8flipBitsPim)
        /*0060*/ 	.short	0x0380
        /*0062*/ 	.short	0x0010


	//----- nvinfo : EIATTR_SW_WAR
	.align		4
.L_17:
        /*0064*/ 	.byte	0x04, 0x36
        /*0066*/ 	.short	(.L_19 - .L_18)
.L_18:
        /*0068*/ 	.word	0x00000008
.L_19:


//--------------------- .nv.callgraph             --------------------------
	.section	.nv.callgraph,"",@"SHT_CUDA_CALLGRAPH"
	.align	4
	.sectionentsize	8
	.align		4
        /*0000*/ 	.word	0x00000000
	.align		4
        /*0004*/ 	.word	0xffffffff
	.align		4
        /*0008*/ 	.word	0x00000000
	.align		4
        /*000c*/ 	.word	0xfffffffe
	.align		4
        /*0010*/ 	.word	0x00000000
	.align		4
        /*0014*/ 	.word	0xfffffffd
	.align		4
        /*0018*/ 	.word	0x00000000
	.align		4
        /*001c*/ 	.word	0xfffffffc


//--------------------- .text._Z8flipBitsPim      --------------------------
	.section	.text._Z8flipBitsPim,"ax",@progbits
	.align	128
        .global         _Z8flipBitsPim
        .type           _Z8flipBitsPim,@function
        .size           _Z8flipBitsPim,(.L_x_2 - _Z8flipBitsPim)
        .other          _Z8flipBitsPim,@"STO_CUDA_ENTRY STV_DEFAULT"
_Z8flipBitsPim:
.text._Z8flipBitsPim:
[----:B------:R-:W-:Y:S01]  /*0000*/  LDC R1, c[0x0][0x37c] ;  /* 0x0000df00ff017b82 */ /* 0x000fe20000000800 */
[----:B------:R-:W0:Y:S07]  /*0010*/  S2R R3, SR_TID.X ;  /* 0x0000000000037919 */ /* 0x000e2e0000002100 */
[----:B------:R-:W0:Y:S01]  /*0020*/  S2UR UR4, SR_CTAID.X ;  /* 0x00000000000479c3 */ /* 0x000e220000002500 */
[----:B------:R-:W1:Y:S07]  /*0030*/  LDCU.64 UR6, c[0x0][0x388] ;  /* 0x00007100ff0677ac */ /* 0x000e6e0008000a00 */
[----:B------:R-:W0:Y:S02]  /*0040*/  LDC R0, c[0x0][0x360] ;  /* 0x0000d800ff007b82 */ /* 0x000e240000000800 */
[----:B0-----:R-:W-:-:S05]  /*0050*/  IMAD R0, R0, UR4, R3 ;  /* 0x0000000400007c24 */ /* 0x001fca000f8e0203 */
[----:B-1----:R-:W-:-:S04]  /*0060*/  ISETP.GE.U32.AND P0, PT, R0, UR6, PT ;  /* 0x0000000600007c0c */ /* 0x002fc8000bf06070 */
[----:B------:R-:W-:-:S13]  /*0070*/  ISETP.GE.U32.AND.EX P0, PT, RZ, UR7, PT, P0 ;  /* 0x00000007ff007c0c */ /* 0x000fda000bf06100 */
[----:B------:R-:W-:Y:S05]  /*0080*/  @P0 EXIT ;  /* 0x000000000000094d */ /* 0x000fea0003800000 */
[----:B------:R-:W0:Y:S01]  /*0090*/  LDCU.64 UR6, c[0x0][0x380] ;  /* 0x00007000ff0677ac */ /* 0x000e220008000a00 */
[----:B------:R-:W1:Y:S01]  /*00a0*/  LDCU.64 UR4, c[0x0][0x358] ;  /* 0x00006b00ff0477ac */ /* 0x000e620008000a00 */
[----:B0-----:R-:W-:-:S04]  /*00b0*/  LEA R2, P0, R0, UR6, 0x2 ;  /* 0x0000000600027c11 */ /* 0x001fc8000f8010ff */
[----:B------:R-:W-:-:S05]  /*00c0*/  LEA.HI.X R3, R0, UR7, RZ, 0x2, P0 ;  /* 0x0000000700037c11 */ /* 0x000fca00080f14ff */
[----:B-1----:R-:W2:Y:S02]  /*00d0*/  LDG.E R0, desc[UR4][R2.64] ;  /* 0x0000000402007981 */ /* 0x002ea4000c1e1900 */
[----:B--2---:R-:W-:-:S13]  /*00e0*/  ISETP.NE.AND P0, PT, R0, 0x1, PT ;  /* 0x000000010000780c */ /* 0x004fda0003f05270 */
[----:B------:R-:W-:Y:S05]  /*00f0*/  @!P0 BRA `(.L_x_0) ;  /* 0x0000000000148947 */ /* 0x000fea0003800000 */
[----:B------:R-:W-:-:S13]  /*0100*/  ISETP.NE.AND P0, PT, R0, RZ, PT ;  /* 0x000000ff0000720c */ /* 0x000fda0003f05270 */
[----:B------:R-:W-:Y:S05]  /*0110*/  @P0 EXIT ;  /* 0x000000000000094d */ /* 0x000fea0003800000 */
[----:B------:R-:W-:-:S05]  /*0120*/  IMAD.MOV.U32 R5, RZ, RZ, 0x1 ;  /* 0x00000001ff057424 */ /* 0x000fca00078e00ff */
[----:B------:R-:W-:Y:S01]  /*0130*/  STG.E desc[UR4][R2.64], R5 ;  /* 0x0000000502007986 */ /* 0x000fe2000c101904 */
[----:B------:R-:W-:Y:S05]  /*0140*/  EXIT ;  /* 0x000000000000794d */ /* 0x000fea0003800000 */
.L_x_0:
[----:B------:R-:W-:Y:S01]  /*0150*/  STG.E desc[UR4][R2.64], RZ ;  /* 0x000000ff02007986 */ /* 0x000fe2000c101904 */
[----:B------:R-:W-:Y:S05]  /*0160*/  EXIT ;  /* 0x000000000000794d */ /* 0x000fea0003800000 */
.L_x_1:
[----:B------:R-:W-:-:S00]  /*0170*/  BRA `(.L_x_1) ;  /* 0xfffffffc00fc7947 */ /* 0x000fc0000383ffff */
[----:B------:R-:W-:-:S00]  /*0180*/  NOP ;  /* 0x0000000000007918 */ /* 0x000fc00000000000 */
[----:B------:R-:W-:-:S00]  /*0190*/  NOP ;  /* 0x0000000000007918 */ /* 0x000fc00000000000 */
[----:B------:R-:W-:-:S00]  /*01a0*/  NOP ;  /* 0x0000000000007918 */ /* 0x000fc00000000000 */
[----:B------:R-:W-:-:S00]  /*01b0*/  NOP ;  /* 0x0000000000007918 */ /* 0x000fc00000000000 */
[----:B------:R-:W-:-:S00]  /*01c0*/  NOP ;  /* 0x0000000000007918 */ /* 0x000fc00000000000 */
[----:B------:R-:W-:-:S00]  /*01d0*/  NOP ;  /* 0x0000000000007918 */ /* 0x000fc00000000000 */
[----:B------:R-:W-:-:S00]  /*01e0*/  NOP ;  /* 0x0000000000007918 */ /* 0x000fc00000000000 */
[----:B------:R-:W-:-:S00]  /*01f0*/  NOP ;  /* 0x0000000000007918 */ /* 0x000fc00000000000 */
.L_x_2:


//--------------------- .nv.shared.reserved.0     --------------------------
	.section	.nv.shared.reserved.0,"aw",@nobits
	.weak		__nv_reservedSMEM_offset_0_alias
	.size		__nv_reservedSMEM_offset_0_alias, 0, 64
	.other		__nv_reservedSMEM_offset_0_alias,@"STO_CUDA_RESERVED_SHARED STV_DEFAULT"
__nv_reservedSMEM_offset_0_alias:
	.zero		0
	.zero		64


//--------------------- .nv.constant0._Z8flipBitsPim --------------------------
	.section	.nv.constant0._Z8flipBitsPim,"a",@progbits
	.sectionflags	@""
	.align	4
.nv.constant0._Z8flipBitsPim:
	.zero		912


//--------------------- SYMBOLS --------------------------

	.type		.nv.reservedSmem.offset0,@object
	.size		.nv.reservedSmem.offset0,0x4
